	.headerflags	@"EF_CUDA_TEXMODE_UNIFIED EF_CUDA_64BIT_ADDRESS EF_CUDA_SM86 EF_CUDA_VIRTUAL_SM(EF_CUDA_SM86)"
	.elftype	@"ET_EXEC"


//--------------------- .nv.info                  --------------------------
	.section	.nv.info,"",@"SHT_CUDA_INFO"
	.align	4


	//----- nvinfo : EIATTR_REGCOUNT
	.align		4
        /*0000*/ 	.byte	0x04, 0x2f
        /*0002*/ 	.short	(.L_1 - .L_0)
	.align		4
.L_0:
        /*0004*/ 	.word	index@(triton_poi_fused_clone_2)
        /*0008*/ 	.word	0x0000000a


	//----- nvinfo : EIATTR_FRAME_SIZE
	.align		4
.L_1:
        /*000c*/ 	.byte	0x04, 0x11
        /*000e*/ 	.short	(.L_3 - .L_2)
	.align		4
.L_2:
        /*0010*/ 	.word	index@(triton_poi_fused_clone_2)
        /*0014*/ 	.word	0x00000000


	//----- nvinfo : EIATTR_MIN_STACK_SIZE
	.align		4
.L_3:
        /*0018*/ 	.byte	0x04, 0x12
        /*001a*/ 	.short	(.L_5 - .L_4)
	.align		4
.L_4:
        /*001c*/ 	.word	index@(triton_poi_fused_clone_2)
        /*0020*/ 	.word	0x00000000
.L_5:


//--------------------- .nv.info.triton_poi_fused_clone_2 --------------------------
	.section	.nv.info.triton_poi_fused_clone_2,"",@"SHT_CUDA_INFO"
	.sectionflags	@""
	.align	4


	//----- nvinfo : EIATTR_CUDA_API_VERSION
	.align		4
        /*0000*/ 	.byte	0x04, 0x37
        /*0002*/ 	.short	(.L_7 - .L_6)
.L_6:
        /*0004*/ 	.word	0x00000080


	//----- nvinfo : EIATTR_SW2861232_WAR
	.align		4
.L_7:
        /*0008*/ 	.byte	0x01, 0x35
	.zero		2


	//----- nvinfo : EIATTR_PARAM_CBANK
	.align		4
        /*000c*/ 	.byte	0x04, 0x0a
        /*000e*/ 	.short	(.L_9 - .L_8)
	.align		4
.L_8:
        /*0010*/ 	.word	index@(.nv.constant0.triton_poi_fused_clone_2)
        /*0014*/ 	.short	0x0160
        /*0016*/ 	.short	0x0020


	//----- nvinfo : EIATTR_CBANK_PARAM_SIZE
	.align		4
.L_9:
        /*0018*/ 	.byte	0x03, 0x19
        /*001a*/ 	.short	0x0020


	//----- nvinfo : EIATTR_KPARAM_INFO
	.align		4
        /*001c*/ 	.byte	0x04, 0x17
        /*001e*/ 	.short	(.L_11 - .L_10)
.L_10:
        /*0020*/ 	.word	0x00000000
        /*0024*/ 	.short	0x0003
        /*0026*/ 	.short	0x0018
        /*0028*/ 	.byte	0x00, 0xf4, 0x21, 0x00


	//----- nvinfo : EIATTR_KPARAM_INFO
	.align		4
.L_11:
        /*002c*/ 	.byte	0x04, 0x17
        /*002e*/ 	.short	(.L_13 - .L_12)
.L_12:
        /*0030*/ 	.word	0x00000000
        /*0034*/ 	.short	0x0002
        /*0036*/ 	.short	0x0010
        /*0038*/ 	.byte	0x00, 0xf0, 0x11, 0x00


	//----- nvinfo : EIATTR_KPARAM_INFO
	.align		4
.L_13:
        /*003c*/ 	.byte	0x04, 0x17
        /*003e*/ 	.short	(.L_15 - .L_14)
.L_14:
        /*0040*/ 	.word	0x00000000
        /*0044*/ 	.short	0x0001
        /*0046*/ 	.short	0x0008
        /*0048*/ 	.byte	0x00, 0xf4, 0x21, 0x00


	//----- nvinfo : EIATTR_KPARAM_INFO
	.align		4
.L_15:
        /*004c*/ 	.byte	0x04, 0x17
        /*004e*/ 	.short	(.L_17 - .L_16)
.L_16:
        /*0050*/ 	.word	0x00000000
        /*0054*/ 	.short	0x0000
        /*0056*/ 	.short	0x0000
        /*0058*/ 	.byte	0x00, 0xf4, 0x21, 0x00


	//----- nvinfo : EIATTR_MAXREG_COUNT
	.align		4
.L_17:
        /*005c*/ 	.byte	0x03, 0x1b
        /*005e*/ 	.short	0x00ff


	//----- nvinfo : EIATTR_EXIT_INSTR_OFFSETS
	.align		4
        /*0060*/ 	.byte	0x04, 0x1c
        /*0062*/ 	.short	(.L_19 - .L_18)


	//   ....[0]....
.L_18:
        /*0064*/ 	.word	0x000001d0


	//   ....[1]....
        /*0068*/ 	.word	0x000001f0


	//----- nvinfo : EIATTR_REQNTID
	.align		4
.L_19:
        /*006c*/ 	.byte	0x04, 0x10
        /*006e*/ 	.short	(.L_21 - .L_20)
.L_20:
        /*0070*/ 	.word	0x00000080
        /*0074*/ 	.word	0x00000001
        /*0078*/ 	.word	0x00000001


	//----- nvinfo : EIATTR_CRS_STACK_SIZE
	.align		4
.L_21:
        /*007c*/ 	.byte	0x04, 0x1e
        /*007e*/ 	.short	(.L_23 - .L_22)
.L_22:
        /*0080*/ 	.word	0x00000000
.L_23:


//--------------------- .nv.callgraph             --------------------------
	.section	.nv.callgraph,"",@"SHT_CUDA_CALLGRAPH"
	.align	4
	.sectionentsize	8
	.align		4
        /*0000*/ 	.word	0x00000000
	.align		4
        /*0004*/ 	.word	0xffffffff
	.align		4
        /*0008*/ 	.word	0x00000000
	.align		4
        /*000c*/ 	.word	0xfffffffe
	.align		4
        /*0010*/ 	.word	0x00000000
	.align		4
        /*0014*/ 	.word	0xfffffffd
	.align		4
        /*0018*/ 	.word	0x00000000
	.align		4
        /*001c*/ 	.word	0xfffffffc


//--------------------- .nv.rel.action            --------------------------
	.section	.nv.rel.action,"",@"SHT_CUDA_RELOCINFO"
	.align	8
	.sectionentsize	8
        /*0000*/ 	.byte	0x73, 0x00, 0x00, 0x00, 0x00, 0x00, 0x00, 0x00, 0x00, 0x00, 0x00, 0x11, 0x25, 0x00, 0x05, 0x36


//--------------------- .nv.constant0.triton_poi_fused_clone_2 --------------------------
	.section	.nv.constant0.triton_poi_fused_clone_2,"a",@progbits
	.sectionflags	@""
	.align	4
.nv.constant0.triton_poi_fused_clone_2:
	.zero		384


//--------------------- .text.triton_poi_fused_clone_2 --------------------------
	.section	.text.triton_poi_fused_clone_2,"ax",@progbits
	.sectioninfo	@"SHI_REGISTERS=10"
	.align	128
        .global         triton_poi_fused_clone_2
        .type           triton_poi_fused_clone_2,@function
        .size           triton_poi_fused_clone_2,(.L_x_3 - triton_poi_fused_clone_2)
        .other          triton_poi_fused_clone_2,@"STO_CUDA_ENTRY STV_DEFAULT"
triton_poi_fused_clone_2:
.text.triton_poi_fused_clone_2:
[----:B------:R-:W-:Y:S02]  /*0000*/  IMAD.MOV.U32 R1, RZ, RZ, c[0x0][0x28] ;  /* 0x00000a00ff017624 */ /* 0x000fe400078e00ff */
[----:B------:R-:W0:Y:S01]  /*0010*/  S2R R0, SR_TID.X ;  /* 0x0000000000007919 */ /* 0x000e220000002100 */
[----:B------:R-:W-:Y:S01]  /*0020*/  ULDC.64 UR4, c[0x0][0x118] ;  /* 0x0000460000047ab9 */ /* 0x000fe20000000a00 */
[----:B------:R-:W-:Y:S02]  /*0030*/  BSSY B0, `(.L_x_0) ;  /* 0x0000019000007945 */ /* 0x000fe40003800000 */
[----:B------:R-:W1:Y:S01]  /*0040*/  S2R R5, SR_CTAID.X ;  /* 0x0000000000057919 */ /* 0x000e620000002500 */
[----:B0-----:R-:W-:Y:S01]  /*0050*/  IMAD.SHL.U32 R0, R0, 0x2, RZ ;  /* 0x0000000200007824 */ /* 0x001fe200078e00ff */
[----:B-1----:R-:W-:-:S04]  /*0060*/  SHF.R.S32.HI R3, RZ, 0x17, R5 ;  /* 0x00000017ff037819 */ /* 0x002fc80000011405 */
[----:B------:R-:W-:Y:S02]  /*0070*/  LOP3.LUT R0, R0, 0xfe, RZ, 0xc0, !PT ;  /* 0x000000fe00007812 */ /* 0x000fe400078ec0ff */
[----:B------:R-:W-:-:S03]  /*0080*/  SGXT R3, R3, 0x1 ;  /* 0x000000010303781a */ /* 0x000fc60000000200 */
[----:B------:R-:W-:-:S05]  /*0090*/  IMAD R0, R5, 0x100, R0 ;  /* 0x0000010005007824 */ /* 0x000fca00078e0200 */
[CC--:B------:R-:W-:Y:S02]  /*00a0*/  LEA.HI R2, R3.reuse, R0.reuse, RZ, 0x5 ;  /* 0x0000000003027211 */ /* 0x0c0fe400078f28ff */
[----:B------:R-:W-:Y:S02]  /*00b0*/  LEA.HI R5, R3, R0, RZ, 0x8 ;  /* 0x0000000003057211 */ /* 0x000fe400078f40ff */
[----:B------:R-:W-:Y:S02]  /*00c0*/  SHF.R.S32.HI R4, RZ, 0x5, R2 ;  /* 0x00000005ff047819 */ /* 0x000fe40000011402 */
[----:B------:R-:W-:Y:S02]  /*00d0*/  LOP3.LUT R3, R2, 0xffffffe0, RZ, 0xc0, !PT ;  /* 0xffffffe002037812 */ /* 0x000fe400078ec0ff */
[----:B------:R-:W-:Y:S02]  /*00e0*/  ISETP.GE.AND P0, PT, R0, 0x3200, PT ;  /* 0x000032000000780c */ /* 0x000fe40003f06270 */
[----:B------:R-:W-:Y:S01]  /*00f0*/  LEA.HI R2, R4, R4, RZ, 0x3 ;  /* 0x0000000404027211 */ /* 0x000fe200078f18ff */
[----:B------:R-:W-:Y:S01]  /*0100*/  IMAD.IADD R3, R0, 0x1, -R3 ;  /* 0x0000000100037824 */ /* 0x000fe200078e0a03 */
[----:B------:R-:W-:-:S02]  /*0110*/  SHF.R.S32.HI R6, RZ, 0x8, R5 ;  /* 0x00000008ff067819 */ /* 0x000fc40000011405 */
[----:B------:R-:W-:-:S03]  /*0120*/  LOP3.LUT R5, R2, 0x3fffff8, RZ, 0xc0, !PT ;  /* 0x03fffff802057812 */ /* 0x000fc600078ec0ff */
[----:B------:R-:W-:Y:S02]  /*0130*/  IMAD R6, R6, 0x20, R3 ;  /* 0x0000002006067824 */ /* 0x000fe400078e0203 */
[----:B------:R-:W-:Y:S02]  /*0140*/  IMAD.IADD R5, R4, 0x1, -R5 ;  /* 0x0000000104057824 */ /* 0x000fe400078e0a05 */
[----:B------:R-:W-:Y:S02]  /*0150*/  IMAD.MOV.U32 R3, RZ, RZ, 0x4 ;  /* 0x00000004ff037424 */ /* 0x000fe400078e00ff */
[----:B------:R-:W-:Y:S02]  /*0160*/  IMAD R2, R5, 0x640, R6 ;  /* 0x0000064005027824 */ /* 0x000fe400078e0206 */
[----:B------:R-:W-:Y:S01]  /*0170*/  CS2R R6, SRZ ;  /* 0x0000000000067805 */ /* 0x000fe2000001ff00 */
[----:B------:R-:W-:Y:S01]  /*0180*/  IMAD.WIDE R4, R0, R3, c[0x0][0x168] ;  /* 0x00005a0000047625 */ /* 0x000fe200078e0203 */
[----:B------:R-:W-:Y:S05]  /*0190*/  @P0 BRA `(.L_x_1) ;  /* 0x0000002000000947 */ /* 0x000fea0003800000 */
[----:B------:R-:W-:-:S05]  /*01a0*/  IMAD.WIDE R2, R2, R3, c[0x0][0x160] ;  /* 0x0000580002027625 */ /* 0x000fca00078e0203 */
[----:B------:R0:W5:Y:S02]  /*01b0*/  LDG.E.64 R6, [R2.64] ;  /* 0x0000000402067981 */ /* 0x000164000c1e1b00 */
.L_x_1:
[----:B------:R-:W-:Y:S05]  /*01c0*/  BSYNC B0 ;  /* 0x0000000000007941 */ /* 0x000fea0003800000 */
.L_x_0:
[----:B------:R-:W-:Y:S05]  /*01d0*/  @P0 EXIT ;  /* 0x000000000000094d */ /* 0x000fea0003800000 */
[----:B-----5:R-:W-:Y:S01]  /*01e0*/  STG.E.64 [R4.64], R6 ;  /* 0x0000000604007986 */ /* 0x020fe2000c101b04 */
[----:B------:R-:W-:Y:S05]  /*01f0*/  EXIT ;  /* 0x000000000000794d */ /* 0x000fea0003800000 */
.L_x_2:
[----:B------:R-:W-:-:S00]  /*0200*/  BRA `(.L_x_2) ;  /* 0xfffffff000007947 */ /* 0x000fc0000383ffff */
[----:B------:R-:W-:-:S00]  /*0210*/  NOP ;  /* 0x0000000000007918 */ /* 0x000fc00000000000 */
        /* <DEDUP_REMOVED lines=14> */
.L_x_3:
